//
// Generated by NVIDIA NVVM Compiler
//
// Compiler Build ID: CL-36424714
// Cuda compilation tools, release 13.0, V13.0.88
// Based on NVVM 20.0.0
//

.version 9.0
.target sm_100
.address_size 64

	// .globl	_Z23Kogge_Stone_scan_kernelPfS_i
// _ZZ23Kogge_Stone_scan_kernelPfS_iE2XY has been demoted

.visible .entry _Z23Kogge_Stone_scan_kernelPfS_i(
	.param .u64 .ptr .align 1 _Z23Kogge_Stone_scan_kernelPfS_i_param_0,
	.param .u64 .ptr .align 1 _Z23Kogge_Stone_scan_kernelPfS_i_param_1,
	.param .u32 _Z23Kogge_Stone_scan_kernelPfS_i_param_2
)
{
	.reg .pred 	%p<6>;
	.reg .b32 	%r<18>;
	.reg .b32 	%f<6>;
	.reg .b64 	%rd<9>;
	// demoted variable
	.shared .align 4 .b8 _ZZ23Kogge_Stone_scan_kernelPfS_iE2XY[1024];
	ld.param.u64 	%rd1, [_Z23Kogge_Stone_scan_kernelPfS_i_param_0];
	ld.param.u64 	%rd2, [_Z23Kogge_Stone_scan_kernelPfS_i_param_1];
	ld.param.u32 	%r7, [_Z23Kogge_Stone_scan_kernelPfS_i_param_2];
	mov.u32 	%r8, %ctaid.x;
	mov.u32 	%r1, %ntid.x;
	mov.u32 	%r2, %tid.x;
	mad.lo.s32 	%r3, %r8, %r1, %r2;
	setp.ge.s32 	%p1, %r3, %r7;
	shl.b32 	%r9, %r2, 2;
	mov.u32 	%r10, _ZZ23Kogge_Stone_scan_kernelPfS_iE2XY;
	add.s32 	%r4, %r10, %r9;
	@%p1 bra 	$L__BB0_2;
	cvta.to.global.u64 	%rd3, %rd1;
	mul.wide.s32 	%rd4, %r3, 4;
	add.s64 	%rd5, %rd3, %rd4;
	ld.global.f32 	%f1, [%rd5];
	st.shared.f32 	[%r4], %f1;
	bra.uni 	$L__BB0_3;
$L__BB0_2:
	mov.b32 	%r11, 0;
	st.shared.u32 	[%r4], %r11;
$L__BB0_3:
	setp.lt.u32 	%p2, %r1, 2;
	@%p2 bra 	$L__BB0_8;
	mov.b32 	%r17, 1;
$L__BB0_5:
	bar.sync 	0;
	setp.lt.u32 	%p3, %r2, %r17;
	@%p3 bra 	$L__BB0_7;
	sub.s32 	%r13, %r2, %r17;
	shl.b32 	%r14, %r13, 2;
	add.s32 	%r16, %r10, %r14;
	ld.shared.f32 	%f2, [%r16];
	ld.shared.f32 	%f3, [%r4];
	add.f32 	%f4, %f2, %f3;
	st.shared.f32 	[%r4], %f4;
$L__BB0_7:
	shl.b32 	%r17, %r17, 1;
	setp.lt.u32 	%p4, %r17, %r1;
	@%p4 bra 	$L__BB0_5;
$L__BB0_8:
	setp.ge.s32 	%p5, %r3, %r7;
	@%p5 bra 	$L__BB0_10;
	ld.shared.f32 	%f5, [%r4];
	cvta.to.global.u64 	%rd6, %rd2;
	mul.wide.s32 	%rd7, %r3, 4;
	add.s64 	%rd8, %rd6, %rd7;
	st.global.f32 	[%rd8], %f5;
$L__BB0_10:
	ret;

}


// ===== COMPILED SASS (sm_100) =====

	.target	sm_100

	.elftype	@"ET_EXEC"


//--------------------- .note.nv.tkinfo           --------------------------
	.section	.note.nv.tkinfo,"",@"SHT_NOTE"
	.sectionflags	@"SHF_NOTE_NV_TKINFO"
	.tkinfo
        /*0018*/ 	.word	0x00000002
        /*0030*/ 	.string	""
        /*0030*/ 	.string	"ptxas"
        /*0030*/ 	.string	"Cuda compilation tools, release 13.0, V13.0.88"
        /*0030*/ 	.string	"Build cuda_13.0.r13.0/compiler.36424714_0"
        /*0030*/ 	.string	"-arch sm_100 -m 64 "



//--------------------- .note.nv.cuinfo           --------------------------
	.section	.note.nv.cuinfo,"",@"SHT_NOTE"
	.sectionflags	@"SHF_NOTE_NV_CUINFO"
        /*0018*/ 	.short	0x0002
        /*001a*/ 	.short	0x0064
        /*001c*/ 	.short	0x0082
	.zero		2


//--------------------- .nv.info                  --------------------------
	.section	.nv.info,"",@"SHT_CUDA_INFO"
	.align	4


	//----- nvinfo : EIATTR_REGCOUNT
	.align		4
        /*0000*/ 	.byte	0x04, 0x2f
        /*0002*/ 	.short	(.L_1 - .L_0)
	.align		4
.L_0:
        /*0004*/ 	.word	index@(_Z23Kogge_Stone_scan_kernelPfS_i)
        /*0008*/ 	.word	0x0000000a


	//----- nvinfo : EIATTR_FRAME_SIZE
	.align		4
.L_1:
        /*000c*/ 	.byte	0x04, 0x11
        /*000e*/ 	.short	(.L_3 - .L_2)
	.align		4
.L_2:
        /*0010*/ 	.word	index@(_Z23Kogge_Stone_scan_kernelPfS_i)
        /*0014*/ 	.word	0x00000000


	//----- nvinfo : EIATTR_MIN_STACK_SIZE
	.align		4
.L_3:
        /*0018*/ 	.byte	0x04, 0x12
        /*001a*/ 	.short	(.L_5 - .L_4)
	.align		4
.L_4:
        /*001c*/ 	.word	index@(_Z23Kogge_Stone_scan_kernelPfS_i)
        /*0020*/ 	.word	0x00000000
.L_5:


//--------------------- .nv.compat                --------------------------
	.section	.nv.compat,"",@"SHT_CUDA_COMPAT_INFO"
	.align	4
        /*0000*/ 	.byte	0x02, 0x09, 0x00, 0x00, 0x02, 0x02, 0x01, 0x00, 0x02, 0x05, 0x05, 0x00, 0x03, 0x07, 0x01, 0x01
        /*0010*/ 	.byte	0x02, 0x03, 0x00, 0x00, 0x02, 0x06, 0x01, 0x00, 0x04, 0x0b, 0x08, 0x00, 0x09, 0x00, 0x00, 0x00
        /*0020*/ 	.byte	0x00, 0x00, 0x00, 0x00


//--------------------- .nv.info._Z23Kogge_Stone_scan_kernelPfS_i --------------------------
	.section	.nv.info._Z23Kogge_Stone_scan_kernelPfS_i,"",@"SHT_CUDA_INFO"
	.sectionflags	@""
	.align	4


	//----- nvinfo : EIATTR_CUDA_API_VERSION
	.align		4
        /*0000*/ 	.byte	0x04, 0x37
        /*0002*/ 	.short	(.L_7 - .L_6)
.L_6:
        /*0004*/ 	.word	0x00000082


	//----- nvinfo : EIATTR_KPARAM_INFO
	.align		4
.L_7:
        /*0008*/ 	.byte	0x04, 0x17
        /*000a*/ 	.short	(.L_9 - .L_8)
.L_8:
        /*000c*/ 	.word	0x00000000
        /*0010*/ 	.short	0x0002
        /*0012*/ 	.short	0x0010
        /*0014*/ 	.byte	0x00, 0xf0, 0x11, 0x00


	//----- nvinfo : EIATTR_KPARAM_INFO
	.align		4
.L_9:
        /*0018*/ 	.byte	0x04, 0x17
        /*001a*/ 	.short	(.L_11 - .L_10)
.L_10:
        /*001c*/ 	.word	0x00000000
        /*0020*/ 	.short	0x0001
        /*0022*/ 	.short	0x0008
        /*0024*/ 	.byte	0x00, 0xf5, 0x21, 0x00


	//----- nvinfo : EIATTR_KPARAM_INFO
	.align		4
.L_11:
        /*0028*/ 	.byte	0x04, 0x17
        /*002a*/ 	.short	(.L_13 - .L_12)
.L_12:
        /*002c*/ 	.word	0x00000000
        /*0030*/ 	.short	0x0000
        /*0032*/ 	.short	0x0000
        /*0034*/ 	.byte	0x00, 0xf5, 0x21, 0x00


	//----- nvinfo : EIATTR_SPARSE_MMA_MASK
	.align		4
.L_13:
        /*0038*/ 	.byte	0x03, 0x50
        /*003a*/ 	.short	0x0000


	//----- nvinfo : EIATTR_MAXREG_COUNT
	.align		4
        /*003c*/ 	.byte	0x03, 0x1b
        /*003e*/ 	.short	0x00ff


	//----- nvinfo : EIATTR_NUM_BARRIERS
	.align		4
        /*0040*/ 	.byte	0x02, 0x4c
        /*0042*/ 	.byte	0x01
	.zero		1


	//----- nvinfo : EIATTR_MERCURY_ISA_VERSION
	.align		4
        /*0044*/ 	.byte	0x03, 0x5f
        /*0046*/ 	.short	0x0101


	//----- nvinfo : EIATTR_VRC_CTA_INIT_COUNT
	.align		4
        /*0048*/ 	.byte	0x02, 0x4a
	.zero		1
	.zero		1


	//----- nvinfo : EIATTR_EXIT_INSTR_OFFSETS
	.align		4
        /*004c*/ 	.byte	0x04, 0x1c
        /*004e*/ 	.short	(.L_15 - .L_14)


	//   ....[0]....
.L_14:
        /*0050*/ 	.word	0x00000210


	//   ....[1]....
        /*0054*/ 	.word	0x00000260


	//----- nvinfo : EIATTR_CBANK_PARAM_SIZE
	.align		4
.L_15:
        /*0058*/ 	.byte	0x03, 0x19
        /*005a*/ 	.short	0x0014


	//----- nvinfo : EIATTR_PARAM_CBANK
	.align		4
        /*005c*/ 	.byte	0x04, 0x0a
        /*005e*/ 	.short	(.L_17 - .L_16)
	.align		4
.L_16:
        /*0060*/ 	.word	index@(.nv.constant0._Z23Kogge_Stone_scan_kernelPfS_i)
        /*0064*/ 	.short	0x0380
        /*0066*/ 	.short	0x0014


	//----- nvinfo : EIATTR_SW_WAR
	.align		4
.L_17:
        /*0068*/ 	.byte	0x04, 0x36
        /*006a*/ 	.short	(.L_19 - .L_18)
.L_18:
        /*006c*/ 	.word	0x00000008
.L_19:


//--------------------- .nv.callgraph             --------------------------
	.section	.nv.callgraph,"",@"SHT_CUDA_CALLGRAPH"
	.align	4
	.sectionentsize	8
	.align		4
        /*0000*/ 	.word	0x00000000
	.align		4
        /*0004*/ 	.word	0xffffffff
	.align		4
        /*0008*/ 	.word	0x00000000
	.align		4
        /*000c*/ 	.word	0xfffffffe
	.align		4
        /*0010*/ 	.word	0x00000000
	.align		4
        /*0014*/ 	.word	0xfffffffd
	.align		4
        /*0018*/ 	.word	0x00000000
	.align		4
        /*001c*/ 	.word	0xfffffffc


//--------------------- .text._Z23Kogge_Stone_scan_kernelPfS_i --------------------------
	.section	.text._Z23Kogge_Stone_scan_kernelPfS_i,"ax",@progbits
	.align	128
        .global         _Z23Kogge_Stone_scan_kernelPfS_i
        .type           _Z23Kogge_Stone_scan_kernelPfS_i,@function
        .size           _Z23Kogge_Stone_scan_kernelPfS_i,(.L_x_3 - _Z23Kogge_Stone_scan_kernelPfS_i)
        .other          _Z23Kogge_Stone_scan_kernelPfS_i,@"STO_CUDA_ENTRY STV_DEFAULT"
_Z23Kogge_Stone_scan_kernelPfS_i:
.text._Z23Kogge_Stone_scan_kernelPfS_i:
[----:B------:R-:W-:Y:S01]  /*0000*/  LDC R1, c[0x0][0x37c] ;  /* 0x0000df00ff017b82 */ /* 0x000fe20000000800 */
[----:B------:R-:W0:Y:S07]  /*0010*/  S2R R7, SR_TID.X ;  /* 0x0000000000077919 */ /* 0x000e2e0000002100 */
[----:B------:R-:W0:Y:S01]  /*0020*/  S2UR UR4, SR_CTAID.X ;  /* 0x00000000000479c3 */ /* 0x000e220000002500 */
[----:B------:R-:W1:Y:S01]  /*0030*/  LDCU UR5, c[0x0][0x390] ;  /* 0x00007200ff0577ac */ /* 0x000e620008000800 */
[----:B------:R-:W2:Y:S06]  /*0040*/  LDCU.64 UR6, c[0x0][0x358] ;  /* 0x00006b00ff0677ac */ /* 0x000eac0008000a00 */
[----:B------:R-:W0:Y:S02]  /*0050*/  LDC R4, c[0x0][0x360] ;  /* 0x0000d800ff047b82 */ /* 0x000e240000000800 */
[----:B0-----:R-:W-:-:S05]  /*0060*/  IMAD R5, R4, UR4, R7 ;  /* 0x0000000404057c24 */ /* 0x001fca000f8e0207 */
[----:B-1----:R-:W-:-:S13]  /*0070*/  ISETP.GE.AND P0, PT, R5, UR5, PT ;  /* 0x0000000505007c0c */ /* 0x002fda000bf06270 */
[----:B------:R-:W0:Y:S02]  /*0080*/  @!P0 LDC.64 R2, c[0x0][0x380] ;  /* 0x0000e000ff028b82 */ /* 0x000e240000000a00 */
[----:B0-----:R-:W-:-:S06]  /*0090*/  @!P0 IMAD.WIDE R2, R5, 0x4, R2 ;  /* 0x0000000405028825 */ /* 0x001fcc00078e0202 */
[----:B--2---:R-:W2:Y:S01]  /*00a0*/  @!P0 LDG.E R3, desc[UR6][R2.64] ;  /* 0x0000000602038981 */ /* 0x004ea2000c1e1900 */
[----:B------:R-:W0:Y:S01]  /*00b0*/  S2UR UR5, SR_CgaCtaId ;  /* 0x00000000000579c3 */ /* 0x000e220000008800 */
[----:B------:R-:W-:Y:S01]  /*00c0*/  UMOV UR4, 0x400 ;  /* 0x0000040000047882 */ /* 0x000fe20000000000 */
[----:B------:R-:W-:Y:S01]  /*00d0*/  ISETP.GE.U32.AND P1, PT, R4, 0x2, PT ;  /* 0x000000020400780c */ /* 0x000fe20003f26070 */
[----:B0-----:R-:W-:-:S06]  /*00e0*/  ULEA UR4, UR5, UR4, 0x18 ;  /* 0x0000000405047291 */ /* 0x001fcc000f8ec0ff */
[----:B------:R-:W-:-:S05]  /*00f0*/  LEA R0, R7, UR4, 0x2 ;  /* 0x0000000407007c11 */ /* 0x000fca000f8e10ff */
[----:B--2---:R0:W-:Y:S04]  /*0100*/  @!P0 STS [R0], R3 ;  /* 0x0000000300008388 */ /* 0x0041e80000000800 */
[----:B------:R0:W-:Y:S01]  /*0110*/  @P0 STS [R0], RZ ;  /* 0x000000ff00000388 */ /* 0x0001e20000000800 */
[----:B------:R-:W-:Y:S05]  /*0120*/  @!P1 BRA `(.L_x_0) ;  /* 0x0000000000309947 */ /* 0x000fea0003800000 */
[----:B------:R-:W-:-:S05]  /*0130*/  UMOV UR5, 0x1 ;  /* 0x0000000100057882 */ /* 0x000fca0000000000 */
.L_x_1:
[----:B------:R-:W-:Y:S01]  /*0140*/  BAR.SYNC.DEFER_BLOCKING 0x0 ;  /* 0x0000000000007b1d */ /* 0x000fe20000010000 */
[----:B------:R-:W-:-:S13]  /*0150*/  ISETP.GE.U32.AND P0, PT, R7, UR5, PT ;  /* 0x0000000507007c0c */ /* 0x000fda000bf06070 */
[----:B------:R-:W-:Y:S01]  /*0160*/  @P0 VIADD R2, R7, -UR5 ;  /* 0x8000000507020c36 */ /* 0x000fe20008000000 */
[----:B------:R-:W-:-:S04]  /*0170*/  USHF.L.U32 UR5, UR5, 0x1, URZ ;  /* 0x0000000105057899 */ /* 0x000fc800080006ff */
[----:B------:R-:W-:Y:S01]  /*0180*/  @P0 LEA R2, R2, UR4, 0x2 ;  /* 0x0000000402020c11 */ /* 0x000fe2000f8e10ff */
[----:B0-----:R-:W-:Y:S05]  /*0190*/  @P0 LDS R3, [R0] ;  /* 0x0000000000030984 */ /* 0x001fea0000000800 */
[----:B------:R-:W0:Y:S02]  /*01a0*/  @P0 LDS R2, [R2] ;  /* 0x0000000002020984 */ /* 0x000e240000000800 */
[----:B0-----:R-:W-:-:S05]  /*01b0*/  @P0 FADD R3, R2, R3 ;  /* 0x0000000302030221 */ /* 0x001fca0000000000 */
[----:B------:R1:W-:Y:S01]  /*01c0*/  @P0 STS [R0], R3 ;  /* 0x0000000300000388 */ /* 0x0003e20000000800 */
[----:B------:R-:W-:-:S13]  /*01d0*/  ISETP.LE.U32.AND P0, PT, R4, UR5, PT ;  /* 0x0000000504007c0c */ /* 0x000fda000bf03070 */
[----:B-1----:R-:W-:Y:S05]  /*01e0*/  @!P0 BRA `(.L_x_1) ;  /* 0xfffffffc00d48947 */ /* 0x002fea000383ffff */
.L_x_0:
[----:B------:R-:W1:Y:S02]  /*01f0*/  LDCU UR4, c[0x0][0x390] ;  /* 0x00007200ff0477ac */ /* 0x000e640008000800 */
[----:B-1----:R-:W-:-:S13]  /*0200*/  ISETP.GE.AND P0, PT, R5, UR4, PT ;  /* 0x0000000405007c0c */ /* 0x002fda000bf06270 */
[----:B------:R-:W-:Y:S05]  /*0210*/  @P0 EXIT ;  /* 0x000000000000094d */ /* 0x000fea0003800000 */
[----:B------:R-:W1:Y:S01]  /*0220*/  LDS R7, [R0] ;  /* 0x0000000000077984 */ /* 0x000e620000000800 */
[----:B0-----:R-:W0:Y:S02]  /*0230*/  LDC.64 R2, c[0x0][0x388] ;  /* 0x0000e200ff027b82 */ /* 0x001e240000000a00 */
[----:B0-----:R-:W-:-:S05]  /*0240*/  IMAD.WIDE R2, R5, 0x4, R2 ;  /* 0x0000000405027825 */ /* 0x001fca00078e0202 */
[----:B-1----:R-:W-:Y:S01]  /*0250*/  STG.E desc[UR6][R2.64], R7 ;  /* 0x0000000702007986 */ /* 0x002fe2000c101906 */
[----:B------:R-:W-:Y:S05]  /*0260*/  EXIT ;  /* 0x000000000000794d */ /* 0x000fea0003800000 */
.L_x_2:
[----:B------:R-:W-:-:S00]  /*0270*/  BRA `(.L_x_2) ;  /* 0xfffffffc00fc7947 */ /* 0x000fc0000383ffff */
[----:B------:R-:W-:-:S00]  /*0280*/  NOP ;  /* 0x0000000000007918 */ /* 0x000fc00000000000 */
[----:B------:R-:W-:-:S00]  /*0290*/  NOP ;  /* 0x0000000000007918 */ /* 0x000fc00000000000 */
[----:B------:R-:W-:-:S00]  /*02a0*/  NOP ;  /* 0x0000000000007918 */ /* 0x000fc00000000000 */
[----:B------:R-:W-:-:S00]  /*02b0*/  NOP ;  /* 0x0000000000007918 */ /* 0x000fc00000000000 */
[----:B------:R-:W-:-:S00]  /*02c0*/  NOP ;  /* 0x0000000000007918 */ /* 0x000fc00000000000 */
[----:B------:R-:W-:-:S00]  /*02d0*/  NOP ;  /* 0x0000000000007918 */ /* 0x000fc00000000000 */
[----:B------:R-:W-:-:S00]  /*02e0*/  NOP ;  /* 0x0000000000007918 */ /* 0x000fc00000000000 */
[----:B------:R-:W-:-:S00]  /*02f0*/  NOP ;  /* 0x0000000000007918 */ /* 0x000fc00000000000 */
.L_x_3:


//--------------------- .nv.shared._Z23Kogge_Stone_scan_kernelPfS_i --------------------------
	.section	.nv.shared._Z23Kogge_Stone_scan_kernelPfS_i,"aw",@nobits
	.sectionflags	@""
	.align	4
.nv.shared._Z23Kogge_Stone_scan_kernelPfS_i:
	.zero		2048


//--------------------- .nv.shared.reserved.0     --------------------------
	.section	.nv.shared.reserved.0,"aw",@nobits
	.weak		__nv_reservedSMEM_offset_0_alias
	.size		__nv_reservedSMEM_offset_0_alias, 0, 64
	.other		__nv_reservedSMEM_offset_0_alias,@"STO_CUDA_RESERVED_SHARED STV_DEFAULT"
__nv_reservedSMEM_offset_0_alias:
	.zero		0
	.zero		64


//--------------------- .nv.constant0._Z23Kogge_Stone_scan_kernelPfS_i --------------------------
	.section	.nv.constant0._Z23Kogge_Stone_scan_kernelPfS_i,"a",@progbits
	.sectionflags	@""
	.align	4
.nv.constant0._Z23Kogge_Stone_scan_kernelPfS_i:
	.zero		916


//--------------------- SYMBOLS --------------------------

	.type		.nv.reservedSmem.offset0,@object
	.size		.nv.reservedSmem.offset0,0x4
	.type		.nv.reservedSmem.cap,@object
	.size		.nv.reservedSmem.cap,0x4
